//
// Generated by NVIDIA NVVM Compiler
//
// Compiler Build ID: CL-36424714
// Cuda compilation tools, release 13.0, V13.0.88
// Based on NVVM 20.0.0
//

.version 9.0
.target sm_100
.address_size 64

	// .globl	_Z6matAddPfS_S_

.visible .entry _Z6matAddPfS_S_(
	.param .u64 .ptr .align 1 _Z6matAddPfS_S__param_0,
	.param .u64 .ptr .align 1 _Z6matAddPfS_S__param_1,
	.param .u64 .ptr .align 1 _Z6matAddPfS_S__param_2
)
{
	.reg .pred 	%p<4>;
	.reg .b32 	%r<10>;
	.reg .b32 	%f<4>;
	.reg .b64 	%rd<11>;

	ld.param.u64 	%rd1, [_Z6matAddPfS_S__param_0];
	ld.param.u64 	%rd2, [_Z6matAddPfS_S__param_1];
	ld.param.u64 	%rd3, [_Z6matAddPfS_S__param_2];
	mov.u32 	%r3, %ctaid.y;
	mov.u32 	%r4, %ntid.y;
	mov.u32 	%r5, %tid.y;
	mad.lo.s32 	%r1, %r3, %r4, %r5;
	mov.u32 	%r6, %ctaid.x;
	mov.u32 	%r7, %ntid.x;
	mov.u32 	%r8, %tid.x;
	mad.lo.s32 	%r2, %r6, %r7, %r8;
	setp.gt.u32 	%p1, %r1, 3;
	setp.gt.s32 	%p2, %r2, 5;
	or.pred  	%p3, %p1, %p2;
	@%p3 bra 	$L__BB0_2;
	cvta.to.global.u64 	%rd4, %rd1;
	cvta.to.global.u64 	%rd5, %rd2;
	cvta.to.global.u64 	%rd6, %rd3;
	mad.lo.s32 	%r9, %r1, 6, %r2;
	mul.wide.s32 	%rd7, %r9, 4;
	add.s64 	%rd8, %rd4, %rd7;
	ld.global.f32 	%f1, [%rd8];
	add.s64 	%rd9, %rd5, %rd7;
	ld.global.f32 	%f2, [%rd9];
	add.f32 	%f3, %f1, %f2;
	add.s64 	%rd10, %rd6, %rd7;
	st.global.f32 	[%rd10], %f3;
$L__BB0_2:
	ret;

}


// ===== COMPILED SASS (sm_100) =====

	.target	sm_100

	.elftype	@"ET_EXEC"


//--------------------- .note.nv.tkinfo           --------------------------
	.section	.note.nv.tkinfo,"",@"SHT_NOTE"
	.sectionflags	@"SHF_NOTE_NV_TKINFO"
	.tkinfo
        /*0018*/ 	.word	0x00000002
        /*0030*/ 	.string	""
        /*0030*/ 	.string	"ptxas"
        /*0030*/ 	.string	"Cuda compilation tools, release 13.0, V13.0.88"
        /*0030*/ 	.string	"Build cuda_13.0.r13.0/compiler.36424714_0"
        /*0030*/ 	.string	"-arch sm_100 -m 64 "



//--------------------- .note.nv.cuinfo           --------------------------
	.section	.note.nv.cuinfo,"",@"SHT_NOTE"
	.sectionflags	@"SHF_NOTE_NV_CUINFO"
        /*0018*/ 	.short	0x0002
        /*001a*/ 	.short	0x0064
        /*001c*/ 	.short	0x0082
	.zero		2


//--------------------- .nv.info                  --------------------------
	.section	.nv.info,"",@"SHT_CUDA_INFO"
	.align	4


	//----- nvinfo : EIATTR_REGCOUNT
	.align		4
        /*0000*/ 	.byte	0x04, 0x2f
        /*0002*/ 	.short	(.L_1 - .L_0)
	.align		4
.L_0:
        /*0004*/ 	.word	index@(_Z6matAddPfS_S_)
        /*0008*/ 	.word	0x0000000c


	//----- nvinfo : EIATTR_FRAME_SIZE
	.align		4
.L_1:
        /*000c*/ 	.byte	0x04, 0x11
        /*000e*/ 	.short	(.L_3 - .L_2)
	.align		4
.L_2:
        /*0010*/ 	.word	index@(_Z6matAddPfS_S_)
        /*0014*/ 	.word	0x00000000


	//----- nvinfo : EIATTR_MIN_STACK_SIZE
	.align		4
.L_3:
        /*0018*/ 	.byte	0x04, 0x12
        /*001a*/ 	.short	(.L_5 - .L_4)
	.align		4
.L_4:
        /*001c*/ 	.word	index@(_Z6matAddPfS_S_)
        /*0020*/ 	.word	0x00000000
.L_5:


//--------------------- .nv.compat                --------------------------
	.section	.nv.compat,"",@"SHT_CUDA_COMPAT_INFO"
	.align	4
        /*0000*/ 	.byte	0x02, 0x09, 0x00, 0x00, 0x02, 0x02, 0x01, 0x00, 0x02, 0x05, 0x05, 0x00, 0x03, 0x07, 0x01, 0x01
        /*0010*/ 	.byte	0x02, 0x03, 0x00, 0x00, 0x02, 0x06, 0x01, 0x00, 0x04, 0x0b, 0x08, 0x00, 0x09, 0x00, 0x00, 0x00
        /*0020*/ 	.byte	0x00, 0x00, 0x00, 0x00


//--------------------- .nv.info._Z6matAddPfS_S_  --------------------------
	.section	.nv.info._Z6matAddPfS_S_,"",@"SHT_CUDA_INFO"
	.sectionflags	@""
	.align	4


	//----- nvinfo : EIATTR_CUDA_API_VERSION
	.align		4
        /*0000*/ 	.byte	0x04, 0x37
        /*0002*/ 	.short	(.L_7 - .L_6)
.L_6:
        /*0004*/ 	.word	0x00000082


	//----- nvinfo : EIATTR_KPARAM_INFO
	.align		4
.L_7:
        /*0008*/ 	.byte	0x04, 0x17
        /*000a*/ 	.short	(.L_9 - .L_8)
.L_8:
        /*000c*/ 	.word	0x00000000
        /*0010*/ 	.short	0x0002
        /*0012*/ 	.short	0x0010
        /*0014*/ 	.byte	0x00, 0xf5, 0x21, 0x00


	//----- nvinfo : EIATTR_KPARAM_INFO
	.align		4
.L_9:
        /*0018*/ 	.byte	0x04, 0x17
        /*001a*/ 	.short	(.L_11 - .L_10)
.L_10:
        /*001c*/ 	.word	0x00000000
        /*0020*/ 	.short	0x0001
        /*0022*/ 	.short	0x0008
        /*0024*/ 	.byte	0x00, 0xf5, 0x21, 0x00


	//----- nvinfo : EIATTR_KPARAM_INFO
	.align		4
.L_11:
        /*0028*/ 	.byte	0x04, 0x17
        /*002a*/ 	.short	(.L_13 - .L_12)
.L_12:
        /*002c*/ 	.word	0x00000000
        /*0030*/ 	.short	0x0000
        /*0032*/ 	.short	0x0000
        /*0034*/ 	.byte	0x00, 0xf5, 0x21, 0x00


	//----- nvinfo : EIATTR_SPARSE_MMA_MASK
	.align		4
.L_13:
        /*0038*/ 	.byte	0x03, 0x50
        /*003a*/ 	.short	0x0000


	//----- nvinfo : EIATTR_MAXREG_COUNT
	.align		4
        /*003c*/ 	.byte	0x03, 0x1b
        /*003e*/ 	.short	0x00ff


	//----- nvinfo : EIATTR_MERCURY_ISA_VERSION
	.align		4
        /*0040*/ 	.byte	0x03, 0x5f
        /*0042*/ 	.short	0x0101


	//----- nvinfo : EIATTR_VRC_CTA_INIT_COUNT
	.align		4
        /*0044*/ 	.byte	0x02, 0x4a
	.zero		1
	.zero		1


	//----- nvinfo : EIATTR_EXIT_INSTR_OFFSETS
	.align		4
        /*0048*/ 	.byte	0x04, 0x1c
        /*004a*/ 	.short	(.L_15 - .L_14)


	//   ....[0]....
.L_14:
        /*004c*/ 	.word	0x000000b0


	//   ....[1]....
        /*0050*/ 	.word	0x00000180


	//----- nvinfo : EIATTR_CBANK_PARAM_SIZE
	.align		4
.L_15:
        /*0054*/ 	.byte	0x03, 0x19
        /*0056*/ 	.short	0x0018


	//----- nvinfo : EIATTR_PARAM_CBANK
	.align		4
        /*0058*/ 	.byte	0x04, 0x0a
        /*005a*/ 	.short	(.L_17 - .L_16)
	.align		4
.L_16:
        /*005c*/ 	.word	index@(.nv.constant0._Z6matAddPfS_S_)
        /*0060*/ 	.short	0x0380
        /*0062*/ 	.short	0x0018


	//----- nvinfo : EIATTR_SW_WAR
	.align		4
.L_17:
        /*0064*/ 	.byte	0x04, 0x36
        /*0066*/ 	.short	(.L_19 - .L_18)
.L_18:
        /*0068*/ 	.word	0x00000008
.L_19:


//--------------------- .nv.callgraph             --------------------------
	.section	.nv.callgraph,"",@"SHT_CUDA_CALLGRAPH"
	.align	4
	.sectionentsize	8
	.align		4
        /*0000*/ 	.word	0x00000000
	.align		4
        /*0004*/ 	.word	0xffffffff
	.align		4
        /*0008*/ 	.word	0x00000000
	.align		4
        /*000c*/ 	.word	0xfffffffe
	.align		4
        /*0010*/ 	.word	0x00000000
	.align		4
        /*0014*/ 	.word	0xfffffffd
	.align		4
        /*0018*/ 	.word	0x00000000
	.align		4
        /*001c*/ 	.word	0xfffffffc


//--------------------- .text._Z6matAddPfS_S_     --------------------------
	.section	.text._Z6matAddPfS_S_,"ax",@progbits
	.align	128
        .global         _Z6matAddPfS_S_
        .type           _Z6matAddPfS_S_,@function
        .size           _Z6matAddPfS_S_,(.L_x_1 - _Z6matAddPfS_S_)
        .other          _Z6matAddPfS_S_,@"STO_CUDA_ENTRY STV_DEFAULT"
_Z6matAddPfS_S_:
.text._Z6matAddPfS_S_:
[----:B------:R-:W-:Y:S01]  /*0000*/  LDC R1, c[0x0][0x37c] ;  /* 0x0000df00ff017b82 */ /* 0x000fe20000000800 */
[----:B------:R-:W0:Y:S07]  /*0010*/  S2R R2, SR_TID.X ;  /* 0x0000000000027919 */ /* 0x000e2e0000002100 */
[----:B------:R-:W1:Y:S01]  /*0020*/  LDC R0, c[0x0][0x364] ;  /* 0x0000d900ff007b82 */ /* 0x000e620000000800 */
[----:B------:R-:W1:Y:S07]  /*0030*/  S2R R3, SR_TID.Y ;  /* 0x0000000000037919 */ /* 0x000e6e0000002200 */
[----:B------:R-:W0:Y:S08]  /*0040*/  S2UR UR5, SR_CTAID.X ;  /* 0x00000000000579c3 */ /* 0x000e300000002500 */
[----:B------:R-:W0:Y:S08]  /*0050*/  LDC R7, c[0x0][0x360] ;  /* 0x0000d800ff077b82 */ /* 0x000e300000000800 */
[----:B------:R-:W1:Y:S01]  /*0060*/  S2UR UR4, SR_CTAID.Y ;  /* 0x00000000000479c3 */ /* 0x000e620000002600 */
[----:B0-----:R-:W-:-:S05]  /*0070*/  IMAD R7, R7, UR5, R2 ;  /* 0x0000000507077c24 */ /* 0x001fca000f8e0202 */
[----:B------:R-:W-:Y:S01]  /*0080*/  ISETP.GT.AND P0, PT, R7, 0x5, PT ;  /* 0x000000050700780c */ /* 0x000fe20003f04270 */
[----:B-1----:R-:W-:-:S05]  /*0090*/  IMAD R0, R0, UR4, R3 ;  /* 0x0000000400007c24 */ /* 0x002fca000f8e0203 */
[----:B------:R-:W-:-:S13]  /*00a0*/  ISETP.GT.U32.OR P0, PT, R0, 0x3, P0 ;  /* 0x000000030000780c */ /* 0x000fda0000704470 */
[----:B------:R-:W-:Y:S05]  /*00b0*/  @P0 EXIT ;  /* 0x000000000000094d */ /* 0x000fea0003800000 */
[----:B------:R-:W0:Y:S01]  /*00c0*/  LDC.64 R2, c[0x0][0x380] ;  /* 0x0000e000ff027b82 */ /* 0x000e220000000a00 */
[----:B------:R-:W1:Y:S01]  /*00d0*/  LDCU.64 UR4, c[0x0][0x358] ;  /* 0x00006b00ff0477ac */ /* 0x000e620008000a00 */
[----:B------:R-:W-:-:S06]  /*00e0*/  IMAD R9, R0, 0x6, R7 ;  /* 0x0000000600097824 */ /* 0x000fcc00078e0207 */
[----:B------:R-:W2:Y:S08]  /*00f0*/  LDC.64 R4, c[0x0][0x388] ;  /* 0x0000e200ff047b82 */ /* 0x000eb00000000a00 */
[----:B------:R-:W3:Y:S01]  /*0100*/  LDC.64 R6, c[0x0][0x390] ;  /* 0x0000e400ff067b82 */ /* 0x000ee20000000a00 */
[----:B0-----:R-:W-:-:S06]  /*0110*/  IMAD.WIDE R2, R9, 0x4, R2 ;  /* 0x0000000409027825 */ /* 0x001fcc00078e0202 */
[----:B-1----:R-:W4:Y:S01]  /*0120*/  LDG.E R2, desc[UR4][R2.64] ;  /* 0x0000000402027981 */ /* 0x002f22000c1e1900 */
[----:B--2---:R-:W-:-:S06]  /*0130*/  IMAD.WIDE R4, R9, 0x4, R4 ;  /* 0x0000000409047825 */ /* 0x004fcc00078e0204 */
[----:B------:R-:W4:Y:S01]  /*0140*/  LDG.E R5, desc[UR4][R4.64] ;  /* 0x0000000404057981 */ /* 0x000f22000c1e1900 */
[----:B---3--:R-:W-:-:S04]  /*0150*/  IMAD.WIDE R6, R9, 0x4, R6 ;  /* 0x0000000409067825 */ /* 0x008fc800078e0206 */
[----:B----4-:R-:W-:-:S05]  /*0160*/  FADD R9, R2, R5 ;  /* 0x0000000502097221 */ /* 0x010fca0000000000 */
[----:B------:R-:W-:Y:S01]  /*0170*/  STG.E desc[UR4][R6.64], R9 ;  /* 0x0000000906007986 */ /* 0x000fe2000c101904 */
[----:B------:R-:W-:Y:S05]  /*0180*/  EXIT ;  /* 0x000000000000794d */ /* 0x000fea0003800000 */
.L_x_0:
[----:B------:R-:W-:-:S00]  /*0190*/  BRA `(.L_x_0) ;  /* 0xfffffffc00fc7947 */ /* 0x000fc0000383ffff */
[----:B------:R-:W-:-:S00]  /*01a0*/  NOP ;  /* 0x0000000000007918 */ /* 0x000fc00000000000 */
        /* <DEDUP_REMOVED lines=13> */
.L_x_1:


//--------------------- .nv.shared.reserved.0     --------------------------
	.section	.nv.shared.reserved.0,"aw",@nobits
	.weak		__nv_reservedSMEM_offset_0_alias
	.size		__nv_reservedSMEM_offset_0_alias, 0, 64
	.other		__nv_reservedSMEM_offset_0_alias,@"STO_CUDA_RESERVED_SHARED STV_DEFAULT"
__nv_reservedSMEM_offset_0_alias:
	.zero		0
	.zero		64


//--------------------- .nv.constant0._Z6matAddPfS_S_ --------------------------
	.section	.nv.constant0._Z6matAddPfS_S_,"a",@progbits
	.sectionflags	@""
	.align	4
.nv.constant0._Z6matAddPfS_S_:
	.zero		920


//--------------------- SYMBOLS --------------------------

	.type		.nv.reservedSmem.offset0,@object
	.size		.nv.reservedSmem.offset0,0x4
